//
// Generated by NVIDIA NVVM Compiler
//
// Compiler Build ID: CL-36424714
// Cuda compilation tools, release 13.0, V13.0.88
// Based on NVVM 20.0.0
//

.version 9.0
.target sm_100
.address_size 64

	// .globl	_Z15vectorScalarMulPiii

.visible .entry _Z15vectorScalarMulPiii(
	.param .u64 .ptr .align 1 _Z15vectorScalarMulPiii_param_0,
	.param .u32 _Z15vectorScalarMulPiii_param_1,
	.param .u32 _Z15vectorScalarMulPiii_param_2
)
{
	.reg .pred 	%p<2>;
	.reg .b32 	%r<9>;
	.reg .b64 	%rd<5>;

	ld.param.u64 	%rd1, [_Z15vectorScalarMulPiii_param_0];
	ld.param.u32 	%r2, [_Z15vectorScalarMulPiii_param_1];
	ld.param.u32 	%r3, [_Z15vectorScalarMulPiii_param_2];
	mov.u32 	%r4, %ctaid.x;
	mov.u32 	%r5, %ntid.x;
	mov.u32 	%r6, %tid.x;
	mad.lo.s32 	%r1, %r4, %r5, %r6;
	setp.ge.s32 	%p1, %r1, %r3;
	@%p1 bra 	$L__BB0_2;
	cvta.to.global.u64 	%rd2, %rd1;
	mul.wide.s32 	%rd3, %r1, 4;
	add.s64 	%rd4, %rd2, %rd3;
	ld.global.u32 	%r7, [%rd4];
	mul.lo.s32 	%r8, %r7, %r2;
	st.global.u32 	[%rd4], %r8;
$L__BB0_2:
	ret;

}


// ===== COMPILED SASS (sm_100) =====

	.target	sm_100

	.elftype	@"ET_EXEC"


//--------------------- .note.nv.tkinfo           --------------------------
	.section	.note.nv.tkinfo,"",@"SHT_NOTE"
	.sectionflags	@"SHF_NOTE_NV_TKINFO"
	.tkinfo
        /*0018*/ 	.word	0x00000002
        /*0030*/ 	.string	""
        /*0030*/ 	.string	"ptxas"
        /*0030*/ 	.string	"Cuda compilation tools, release 13.0, V13.0.88"
        /*0030*/ 	.string	"Build cuda_13.0.r13.0/compiler.36424714_0"
        /*0030*/ 	.string	"-arch sm_100 -m 64 "



//--------------------- .note.nv.cuinfo           --------------------------
	.section	.note.nv.cuinfo,"",@"SHT_NOTE"
	.sectionflags	@"SHF_NOTE_NV_CUINFO"
        /*0018*/ 	.short	0x0002
        /*001a*/ 	.short	0x0064
        /*001c*/ 	.short	0x0082
	.zero		2


//--------------------- .nv.info                  --------------------------
	.section	.nv.info,"",@"SHT_CUDA_INFO"
	.align	4


	//----- nvinfo : EIATTR_REGCOUNT
	.align		4
        /*0000*/ 	.byte	0x04, 0x2f
        /*0002*/ 	.short	(.L_1 - .L_0)
	.align		4
.L_0:
        /*0004*/ 	.word	index@(_Z15vectorScalarMulPiii)
        /*0008*/ 	.word	0x00000008


	//----- nvinfo : EIATTR_FRAME_SIZE
	.align		4
.L_1:
        /*000c*/ 	.byte	0x04, 0x11
        /*000e*/ 	.short	(.L_3 - .L_2)
	.align		4
.L_2:
        /*0010*/ 	.word	index@(_Z15vectorScalarMulPiii)
        /*0014*/ 	.word	0x00000000


	//----- nvinfo : EIATTR_MIN_STACK_SIZE
	.align		4
.L_3:
        /*0018*/ 	.byte	0x04, 0x12
        /*001a*/ 	.short	(.L_5 - .L_4)
	.align		4
.L_4:
        /*001c*/ 	.word	index@(_Z15vectorScalarMulPiii)
        /*0020*/ 	.word	0x00000000
.L_5:


//--------------------- .nv.compat                --------------------------
	.section	.nv.compat,"",@"SHT_CUDA_COMPAT_INFO"
	.align	4
        /*0000*/ 	.byte	0x02, 0x09, 0x00, 0x00, 0x02, 0x02, 0x01, 0x00, 0x02, 0x05, 0x05, 0x00, 0x03, 0x07, 0x01, 0x01
        /*0010*/ 	.byte	0x02, 0x03, 0x00, 0x00, 0x02, 0x06, 0x01, 0x00, 0x04, 0x0b, 0x08, 0x00, 0x09, 0x00, 0x00, 0x00
        /*0020*/ 	.byte	0x00, 0x00, 0x00, 0x00


//--------------------- .nv.info._Z15vectorScalarMulPiii --------------------------
	.section	.nv.info._Z15vectorScalarMulPiii,"",@"SHT_CUDA_INFO"
	.sectionflags	@""
	.align	4


	//----- nvinfo : EIATTR_CUDA_API_VERSION
	.align		4
        /*0000*/ 	.byte	0x04, 0x37
        /*0002*/ 	.short	(.L_7 - .L_6)
.L_6:
        /*0004*/ 	.word	0x00000082


	//----- nvinfo : EIATTR_KPARAM_INFO
	.align		4
.L_7:
        /*0008*/ 	.byte	0x04, 0x17
        /*000a*/ 	.short	(.L_9 - .L_8)
.L_8:
        /*000c*/ 	.word	0x00000000
        /*0010*/ 	.short	0x0002
        /*0012*/ 	.short	0x000c
        /*0014*/ 	.byte	0x00, 0xf0, 0x11, 0x00


	//----- nvinfo : EIATTR_KPARAM_INFO
	.align		4
.L_9:
        /*0018*/ 	.byte	0x04, 0x17
        /*001a*/ 	.short	(.L_11 - .L_10)
.L_10:
        /*001c*/ 	.word	0x00000000
        /*0020*/ 	.short	0x0001
        /*0022*/ 	.short	0x0008
        /*0024*/ 	.byte	0x00, 0xf0, 0x11, 0x00


	//----- nvinfo : EIATTR_KPARAM_INFO
	.align		4
.L_11:
        /*0028*/ 	.byte	0x04, 0x17
        /*002a*/ 	.short	(.L_13 - .L_12)
.L_12:
        /*002c*/ 	.word	0x00000000
        /*0030*/ 	.short	0x0000
        /*0032*/ 	.short	0x0000
        /*0034*/ 	.byte	0x00, 0xf5, 0x21, 0x00


	//----- nvinfo : EIATTR_SPARSE_MMA_MASK
	.align		4
.L_13:
        /*0038*/ 	.byte	0x03, 0x50
        /*003a*/ 	.short	0x0000


	//----- nvinfo : EIATTR_MAXREG_COUNT
	.align		4
        /*003c*/ 	.byte	0x03, 0x1b
        /*003e*/ 	.short	0x00ff


	//----- nvinfo : EIATTR_MERCURY_ISA_VERSION
	.align		4
        /*0040*/ 	.byte	0x03, 0x5f
        /*0042*/ 	.short	0x0101


	//----- nvinfo : EIATTR_VRC_CTA_INIT_COUNT
	.align		4
        /*0044*/ 	.byte	0x02, 0x4a
	.zero		1
	.zero		1


	//----- nvinfo : EIATTR_EXIT_INSTR_OFFSETS
	.align		4
        /*0048*/ 	.byte	0x04, 0x1c
        /*004a*/ 	.short	(.L_15 - .L_14)


	//   ....[0]....
.L_14:
        /*004c*/ 	.word	0x00000070


	//   ....[1]....
        /*0050*/ 	.word	0x000000f0


	//----- nvinfo : EIATTR_CBANK_PARAM_SIZE
	.align		4
.L_15:
        /*0054*/ 	.byte	0x03, 0x19
        /*0056*/ 	.short	0x0010


	//----- nvinfo : EIATTR_PARAM_CBANK
	.align		4
        /*0058*/ 	.byte	0x04, 0x0a
        /*005a*/ 	.short	(.L_17 - .L_16)
	.align		4
.L_16:
        /*005c*/ 	.word	index@(.nv.constant0._Z15vectorScalarMulPiii)
        /*0060*/ 	.short	0x0380
        /*0062*/ 	.short	0x0010


	//----- nvinfo : EIATTR_SW_WAR
	.align		4
.L_17:
        /*0064*/ 	.byte	0x04, 0x36
        /*0066*/ 	.short	(.L_19 - .L_18)
.L_18:
        /*0068*/ 	.word	0x00000008
.L_19:


//--------------------- .nv.callgraph             --------------------------
	.section	.nv.callgraph,"",@"SHT_CUDA_CALLGRAPH"
	.align	4
	.sectionentsize	8
	.align		4
        /*0000*/ 	.word	0x00000000
	.align		4
        /*0004*/ 	.word	0xffffffff
	.align		4
        /*0008*/ 	.word	0x00000000
	.align		4
        /*000c*/ 	.word	0xfffffffe
	.align		4
        /*0010*/ 	.word	0x00000000
	.align		4
        /*0014*/ 	.word	0xfffffffd
	.align		4
        /*0018*/ 	.word	0x00000000
	.align		4
        /*001c*/ 	.word	0xfffffffc


//--------------------- .text._Z15vectorScalarMulPiii --------------------------
	.section	.text._Z15vectorScalarMulPiii,"ax",@progbits
	.align	128
        .global         _Z15vectorScalarMulPiii
        .type           _Z15vectorScalarMulPiii,@function
        .size           _Z15vectorScalarMulPiii,(.L_x_1 - _Z15vectorScalarMulPiii)
        .other          _Z15vectorScalarMulPiii,@"STO_CUDA_ENTRY STV_DEFAULT"
_Z15vectorScalarMulPiii:
.text._Z15vectorScalarMulPiii:
[----:B------:R-:W-:Y:S01]  /*0000*/  LDC R1, c[0x0][0x37c] ;  /* 0x0000df00ff017b82 */ /* 0x000fe20000000800 */
[----:B------:R-:W0:Y:S07]  /*0010*/  S2R R0, SR_TID.X ;  /* 0x0000000000007919 */ /* 0x000e2e0000002100 */
[----:B------:R-:W0:Y:S01]  /*0020*/  S2UR UR4, SR_CTAID.X ;  /* 0x00000000000479c3 */ /* 0x000e220000002500 */
[----:B------:R-:W1:Y:S07]  /*0030*/  LDCU UR5, c[0x0][0x38c] ;  /* 0x00007180ff0577ac */ /* 0x000e6e0008000800 */
[----:B------:R-:W0:Y:S02]  /*0040*/  LDC R5, c[0x0][0x360] ;  /* 0x0000d800ff057b82 */ /* 0x000e240000000800 */
[----:B0-----:R-:W-:-:S05]  /*0050*/  IMAD R5, R5, UR4, R0 ;  /* 0x0000000405057c24 */ /* 0x001fca000f8e0200 */
[----:B-1----:R-:W-:-:S13]  /*0060*/  ISETP.GE.AND P0, PT, R5, UR5, PT ;  /* 0x0000000505007c0c */ /* 0x002fda000bf06270 */
[----:B------:R-:W-:Y:S05]  /*0070*/  @P0 EXIT ;  /* 0x000000000000094d */ /* 0x000fea0003800000 */
[----:B------:R-:W0:Y:S01]  /*0080*/  LDC.64 R2, c[0x0][0x380] ;  /* 0x0000e000ff027b82 */ /* 0x000e220000000a00 */
[----:B------:R-:W1:Y:S01]  /*0090*/  LDCU.64 UR4, c[0x0][0x358] ;  /* 0x00006b00ff0477ac */ /* 0x000e620008000a00 */
[----:B------:R-:W2:Y:S01]  /*00a0*/  LDCU UR6, c[0x0][0x388] ;  /* 0x00007100ff0677ac */ /* 0x000ea20008000800 */
[----:B0-----:R-:W-:-:S05]  /*00b0*/  IMAD.WIDE R2, R5, 0x4, R2 ;  /* 0x0000000405027825 */ /* 0x001fca00078e0202 */
[----:B-1----:R-:W2:Y:S02]  /*00c0*/  LDG.E R0, desc[UR4][R2.64] ;  /* 0x0000000402007981 */ /* 0x002ea4000c1e1900 */
[----:B--2---:R-:W-:-:S05]  /*00d0*/  IMAD R5, R0, UR6, RZ ;  /* 0x0000000600057c24 */ /* 0x004fca000f8e02ff */
[----:B------:R-:W-:Y:S01]  /*00e0*/  STG.E desc[UR4][R2.64], R5 ;  /* 0x0000000502007986 */ /* 0x000fe2000c101904 */
[----:B------:R-:W-:Y:S05]  /*00f0*/  EXIT ;  /* 0x000000000000794d */ /* 0x000fea0003800000 */
.L_x_0:
[----:B------:R-:W-:-:S00]  /*0100*/  BRA `(.L_x_0) ;  /* 0xfffffffc00fc7947 */ /* 0x000fc0000383ffff */
[----:B------:R-:W-:-:S00]  /*0110*/  NOP ;  /* 0x0000000000007918 */ /* 0x000fc00000000000 */
        /* <DEDUP_REMOVED lines=14> */
.L_x_1:


//--------------------- .nv.shared.reserved.0     --------------------------
	.section	.nv.shared.reserved.0,"aw",@nobits
	.weak		__nv_reservedSMEM_offset_0_alias
	.size		__nv_reservedSMEM_offset_0_alias, 0, 64
	.other		__nv_reservedSMEM_offset_0_alias,@"STO_CUDA_RESERVED_SHARED STV_DEFAULT"
__nv_reservedSMEM_offset_0_alias:
	.zero		0
	.zero		64


//--------------------- .nv.constant0._Z15vectorScalarMulPiii --------------------------
	.section	.nv.constant0._Z15vectorScalarMulPiii,"a",@progbits
	.sectionflags	@""
	.align	4
.nv.constant0._Z15vectorScalarMulPiii:
	.zero		912


//--------------------- SYMBOLS --------------------------

	.type		.nv.reservedSmem.offset0,@object
	.size		.nv.reservedSmem.offset0,0x4
